//
// Generated by NVIDIA NVVM Compiler
//
// Compiler Build ID: CL-36424714
// Cuda compilation tools, release 13.0, V13.0.88
// Based on NVVM 20.0.0
//

.version 9.0
.target sm_100
.address_size 64

	// .globl	_Z6caesarPcS_ii

.visible .entry _Z6caesarPcS_ii(
	.param .u64 .ptr .align 1 _Z6caesarPcS_ii_param_0,
	.param .u64 .ptr .align 1 _Z6caesarPcS_ii_param_1,
	.param .u32 _Z6caesarPcS_ii_param_2,
	.param .u32 _Z6caesarPcS_ii_param_3
)
{
	.reg .pred 	%p<2>;
	.reg .b16 	%rs<4>;
	.reg .b32 	%r<7>;
	.reg .b64 	%rd<8>;

	ld.param.u64 	%rd1, [_Z6caesarPcS_ii_param_0];
	ld.param.u64 	%rd2, [_Z6caesarPcS_ii_param_1];
	ld.param.u32 	%r3, [_Z6caesarPcS_ii_param_2];
	ld.param.u32 	%r2, [_Z6caesarPcS_ii_param_3];
	mov.u32 	%r4, %ctaid.x;
	mov.u32 	%r5, %ntid.x;
	mov.u32 	%r6, %tid.x;
	mad.lo.s32 	%r1, %r4, %r5, %r6;
	setp.ge.u32 	%p1, %r1, %r3;
	@%p1 bra 	$L__BB0_2;
	cvta.to.global.u64 	%rd3, %rd1;
	cvta.to.global.u64 	%rd4, %rd2;
	cvt.u64.u32 	%rd5, %r1;
	add.s64 	%rd6, %rd3, %rd5;
	ld.global.u8 	%rs1, [%rd6];
	cvt.u16.u32 	%rs2, %r2;
	add.s16 	%rs3, %rs1, %rs2;
	add.s64 	%rd7, %rd4, %rd5;
	st.global.u8 	[%rd7], %rs3;
$L__BB0_2:
	ret;

}
	// .globl	_Z3addPiS_S_
.visible .entry _Z3addPiS_S_(
	.param .u64 .ptr .align 1 _Z3addPiS_S__param_0,
	.param .u64 .ptr .align 1 _Z3addPiS_S__param_1,
	.param .u64 .ptr .align 1 _Z3addPiS_S__param_2
)
{
	.reg .b32 	%r<8>;
	.reg .b64 	%rd<11>;

	ld.param.u64 	%rd1, [_Z3addPiS_S__param_0];
	ld.param.u64 	%rd2, [_Z3addPiS_S__param_1];
	ld.param.u64 	%rd3, [_Z3addPiS_S__param_2];
	cvta.to.global.u64 	%rd4, %rd3;
	cvta.to.global.u64 	%rd5, %rd2;
	cvta.to.global.u64 	%rd6, %rd1;
	mov.u32 	%r1, %ctaid.x;
	mov.u32 	%r2, %ntid.x;
	mov.u32 	%r3, %tid.x;
	mad.lo.s32 	%r4, %r1, %r2, %r3;
	mul.wide.u32 	%rd7, %r4, 4;
	add.s64 	%rd8, %rd6, %rd7;
	ld.global.u32 	%r5, [%rd8];
	add.s64 	%rd9, %rd5, %rd7;
	ld.global.u32 	%r6, [%rd9];
	add.s32 	%r7, %r6, %r5;
	add.s64 	%rd10, %rd4, %rd7;
	st.global.u32 	[%rd10], %r7;
	ret;

}
	// .globl	_Z8subtractPiS_S_
.visible .entry _Z8subtractPiS_S_(
	.param .u64 .ptr .align 1 _Z8subtractPiS_S__param_0,
	.param .u64 .ptr .align 1 _Z8subtractPiS_S__param_1,
	.param .u64 .ptr .align 1 _Z8subtractPiS_S__param_2
)
{
	.reg .b32 	%r<8>;
	.reg .b64 	%rd<11>;

	ld.param.u64 	%rd1, [_Z8subtractPiS_S__param_0];
	ld.param.u64 	%rd2, [_Z8subtractPiS_S__param_1];
	ld.param.u64 	%rd3, [_Z8subtractPiS_S__param_2];
	cvta.to.global.u64 	%rd4, %rd3;
	cvta.to.global.u64 	%rd5, %rd2;
	cvta.to.global.u64 	%rd6, %rd1;
	mov.u32 	%r1, %ctaid.x;
	mov.u32 	%r2, %ntid.x;
	mov.u32 	%r3, %tid.x;
	mad.lo.s32 	%r4, %r1, %r2, %r3;
	mul.wide.u32 	%rd7, %r4, 4;
	add.s64 	%rd8, %rd6, %rd7;
	ld.global.u32 	%r5, [%rd8];
	add.s64 	%rd9, %rd5, %rd7;
	ld.global.u32 	%r6, [%rd9];
	sub.s32 	%r7, %r5, %r6;
	add.s64 	%rd10, %rd4, %rd7;
	st.global.u32 	[%rd10], %r7;
	ret;

}
	// .globl	_Z4multPiS_S_
.visible .entry _Z4multPiS_S_(
	.param .u64 .ptr .align 1 _Z4multPiS_S__param_0,
	.param .u64 .ptr .align 1 _Z4multPiS_S__param_1,
	.param .u64 .ptr .align 1 _Z4multPiS_S__param_2
)
{
	.reg .b32 	%r<8>;
	.reg .b64 	%rd<11>;

	ld.param.u64 	%rd1, [_Z4multPiS_S__param_0];
	ld.param.u64 	%rd2, [_Z4multPiS_S__param_1];
	ld.param.u64 	%rd3, [_Z4multPiS_S__param_2];
	cvta.to.global.u64 	%rd4, %rd3;
	cvta.to.global.u64 	%rd5, %rd2;
	cvta.to.global.u64 	%rd6, %rd1;
	mov.u32 	%r1, %ctaid.x;
	mov.u32 	%r2, %ntid.x;
	mov.u32 	%r3, %tid.x;
	mad.lo.s32 	%r4, %r1, %r2, %r3;
	mul.wide.u32 	%rd7, %r4, 4;
	add.s64 	%rd8, %rd6, %rd7;
	ld.global.u32 	%r5, [%rd8];
	add.s64 	%rd9, %rd5, %rd7;
	ld.global.u32 	%r6, [%rd9];
	mul.lo.s32 	%r7, %r6, %r5;
	add.s64 	%rd10, %rd4, %rd7;
	st.global.u32 	[%rd10], %r7;
	ret;

}
	// .globl	_Z3modPiS_S_
.visible .entry _Z3modPiS_S_(
	.param .u64 .ptr .align 1 _Z3modPiS_S__param_0,
	.param .u64 .ptr .align 1 _Z3modPiS_S__param_1,
	.param .u64 .ptr .align 1 _Z3modPiS_S__param_2
)
{
	.reg .b32 	%r<8>;
	.reg .b64 	%rd<11>;

	ld.param.u64 	%rd1, [_Z3modPiS_S__param_0];
	ld.param.u64 	%rd2, [_Z3modPiS_S__param_1];
	ld.param.u64 	%rd3, [_Z3modPiS_S__param_2];
	cvta.to.global.u64 	%rd4, %rd3;
	cvta.to.global.u64 	%rd5, %rd2;
	cvta.to.global.u64 	%rd6, %rd1;
	mov.u32 	%r1, %ctaid.x;
	mov.u32 	%r2, %ntid.x;
	mov.u32 	%r3, %tid.x;
	mad.lo.s32 	%r4, %r1, %r2, %r3;
	mul.wide.u32 	%rd7, %r4, 4;
	add.s64 	%rd8, %rd6, %rd7;
	ld.global.u32 	%r5, [%rd8];
	add.s64 	%rd9, %rd5, %rd7;
	ld.global.u32 	%r6, [%rd9];
	rem.s32 	%r7, %r5, %r6;
	add.s64 	%rd10, %rd4, %rd7;
	st.global.u32 	[%rd10], %r7;
	ret;

}


// ===== COMPILED SASS (sm_100) =====

	.target	sm_100

	.elftype	@"ET_EXEC"


//--------------------- .note.nv.tkinfo           --------------------------
	.section	.note.nv.tkinfo,"",@"SHT_NOTE"
	.sectionflags	@"SHF_NOTE_NV_TKINFO"
	.tkinfo
        /*0018*/ 	.word	0x00000002
        /*0030*/ 	.string	""
        /*0030*/ 	.string	"ptxas"
        /*0030*/ 	.string	"Cuda compilation tools, release 13.0, V13.0.88"
        /*0030*/ 	.string	"Build cuda_13.0.r13.0/compiler.36424714_0"
        /*0030*/ 	.string	"-arch sm_100 -m 64 "



//--------------------- .note.nv.cuinfo           --------------------------
	.section	.note.nv.cuinfo,"",@"SHT_NOTE"
	.sectionflags	@"SHF_NOTE_NV_CUINFO"
        /*0018*/ 	.short	0x0002
        /*001a*/ 	.short	0x0064
        /*001c*/ 	.short	0x0082
	.zero		2


//--------------------- .nv.info                  --------------------------
	.section	.nv.info,"",@"SHT_CUDA_INFO"
	.align	4


	//----- nvinfo : EIATTR_REGCOUNT
	.align		4
        /*0000*/ 	.byte	0x04, 0x2f
        /*0002*/ 	.short	(.L_1 - .L_0)
	.align		4
.L_0:
        /*0004*/ 	.word	index@(_Z6caesarPcS_ii)
        /*0008*/ 	.word	0x0000000a


	//----- nvinfo : EIATTR_FRAME_SIZE
	.align		4
.L_1:
        /*000c*/ 	.byte	0x04, 0x11
        /*000e*/ 	.short	(.L_3 - .L_2)
	.align		4
.L_2:
        /*0010*/ 	.word	index@(_Z6caesarPcS_ii)
        /*0014*/ 	.word	0x00000000


	//----- nvinfo : EIATTR_REGCOUNT
	.align		4
.L_3:
        /*0018*/ 	.byte	0x04, 0x2f
        /*001a*/ 	.short	(.L_5 - .L_4)
	.align		4
.L_4:
        /*001c*/ 	.word	index@(_Z3addPiS_S_)
        /*0020*/ 	.word	0x0000000c


	//----- nvinfo : EIATTR_FRAME_SIZE
	.align		4
.L_5:
        /*0024*/ 	.byte	0x04, 0x11
        /*0026*/ 	.short	(.L_7 - .L_6)
	.align		4
.L_6:
        /*0028*/ 	.word	index@(_Z3addPiS_S_)
        /*002c*/ 	.word	0x00000000


	//----- nvinfo : EIATTR_REGCOUNT
	.align		4
.L_7:
        /*0030*/ 	.byte	0x04, 0x2f
        /*0032*/ 	.short	(.L_9 - .L_8)
	.align		4
.L_8:
        /*0034*/ 	.word	index@(_Z8subtractPiS_S_)
        /*0038*/ 	.word	0x0000000c


	//----- nvinfo : EIATTR_FRAME_SIZE
	.align		4
.L_9:
        /*003c*/ 	.byte	0x04, 0x11
        /*003e*/ 	.short	(.L_11 - .L_10)
	.align		4
.L_10:
        /*0040*/ 	.word	index@(_Z8subtractPiS_S_)
        /*0044*/ 	.word	0x00000000


	//----- nvinfo : EIATTR_REGCOUNT
	.align		4
.L_11:
        /*0048*/ 	.byte	0x04, 0x2f
        /*004a*/ 	.short	(.L_13 - .L_12)
	.align		4
.L_12:
        /*004c*/ 	.word	index@(_Z4multPiS_S_)
        /*0050*/ 	.word	0x0000000c


	//----- nvinfo : EIATTR_FRAME_SIZE
	.align		4
.L_13:
        /*0054*/ 	.byte	0x04, 0x11
        /*0056*/ 	.short	(.L_15 - .L_14)
	.align		4
.L_14:
        /*0058*/ 	.word	index@(_Z4multPiS_S_)
        /*005c*/ 	.word	0x00000000


	//----- nvinfo : EIATTR_REGCOUNT
	.align		4
.L_15:
        /*0060*/ 	.byte	0x04, 0x2f
        /*0062*/ 	.short	(.L_17 - .L_16)
	.align		4
.L_16:
        /*0064*/ 	.word	index@(_Z3modPiS_S_)
        /*0068*/ 	.word	0x0000000d


	//----- nvinfo : EIATTR_FRAME_SIZE
	.align		4
.L_17:
        /*006c*/ 	.byte	0x04, 0x11
        /*006e*/ 	.short	(.L_19 - .L_18)
	.align		4
.L_18:
        /*0070*/ 	.word	index@(_Z3modPiS_S_)
        /*0074*/ 	.word	0x00000000


	//----- nvinfo : EIATTR_MIN_STACK_SIZE
	.align		4
.L_19:
        /*0078*/ 	.byte	0x04, 0x12
        /*007a*/ 	.short	(.L_21 - .L_20)
	.align		4
.L_20:
        /*007c*/ 	.word	index@(_Z3modPiS_S_)
        /*0080*/ 	.word	0x00000000


	//----- nvinfo : EIATTR_MIN_STACK_SIZE
	.align		4
.L_21:
        /*0084*/ 	.byte	0x04, 0x12
        /*0086*/ 	.short	(.L_23 - .L_22)
	.align		4
.L_22:
        /*0088*/ 	.word	index@(_Z4multPiS_S_)
        /*008c*/ 	.word	0x00000000


	//----- nvinfo : EIATTR_MIN_STACK_SIZE
	.align		4
.L_23:
        /*0090*/ 	.byte	0x04, 0x12
        /*0092*/ 	.short	(.L_25 - .L_24)
	.align		4
.L_24:
        /*0094*/ 	.word	index@(_Z8subtractPiS_S_)
        /*0098*/ 	.word	0x00000000


	//----- nvinfo : EIATTR_MIN_STACK_SIZE
	.align		4
.L_25:
        /*009c*/ 	.byte	0x04, 0x12
        /*009e*/ 	.short	(.L_27 - .L_26)
	.align		4
.L_26:
        /*00a0*/ 	.word	index@(_Z3addPiS_S_)
        /*00a4*/ 	.word	0x00000000


	//----- nvinfo : EIATTR_MIN_STACK_SIZE
	.align		4
.L_27:
        /*00a8*/ 	.byte	0x04, 0x12
        /*00aa*/ 	.short	(.L_29 - .L_28)
	.align		4
.L_28:
        /*00ac*/ 	.word	index@(_Z6caesarPcS_ii)
        /*00b0*/ 	.word	0x00000000
.L_29:


//--------------------- .nv.compat                --------------------------
	.section	.nv.compat,"",@"SHT_CUDA_COMPAT_INFO"
	.align	4
        /*0000*/ 	.byte	0x02, 0x09, 0x00, 0x00, 0x02, 0x02, 0x01, 0x00, 0x02, 0x05, 0x05, 0x00, 0x03, 0x07, 0x01, 0x01
        /*0010*/ 	.byte	0x02, 0x03, 0x00, 0x00, 0x02, 0x06, 0x01, 0x00, 0x04, 0x0b, 0x08, 0x00, 0x09, 0x00, 0x00, 0x00
        /*0020*/ 	.byte	0x00, 0x00, 0x00, 0x00


//--------------------- .nv.info._Z3modPiS_S_     --------------------------
	.section	.nv.info._Z3modPiS_S_,"",@"SHT_CUDA_INFO"
	.sectionflags	@""
	.align	4


	//----- nvinfo : EIATTR_CUDA_API_VERSION
	.align		4
        /*0000*/ 	.byte	0x04, 0x37
        /*0002*/ 	.short	(.L_31 - .L_30)
.L_30:
        /*0004*/ 	.word	0x00000082


	//----- nvinfo : EIATTR_KPARAM_INFO
	.align		4
.L_31:
        /*0008*/ 	.byte	0x04, 0x17
        /*000a*/ 	.short	(.L_33 - .L_32)
.L_32:
        /*000c*/ 	.word	0x00000000
        /*0010*/ 	.short	0x0002
        /*0012*/ 	.short	0x0010
        /*0014*/ 	.byte	0x00, 0xf5, 0x21, 0x00


	//----- nvinfo : EIATTR_KPARAM_INFO
	.align		4
.L_33:
        /*0018*/ 	.byte	0x04, 0x17
        /*001a*/ 	.short	(.L_35 - .L_34)
.L_34:
        /*001c*/ 	.word	0x00000000
        /*0020*/ 	.short	0x0001
        /*0022*/ 	.short	0x0008
        /*0024*/ 	.byte	0x00, 0xf5, 0x21, 0x00


	//----- nvinfo : EIATTR_KPARAM_INFO
	.align		4
.L_35:
        /*0028*/ 	.byte	0x04, 0x17
        /*002a*/ 	.short	(.L_37 - .L_36)
.L_36:
        /*002c*/ 	.word	0x00000000
        /*0030*/ 	.short	0x0000
        /*0032*/ 	.short	0x0000
        /*0034*/ 	.byte	0x00, 0xf5, 0x21, 0x00


	//----- nvinfo : EIATTR_SPARSE_MMA_MASK
	.align		4
.L_37:
        /*0038*/ 	.byte	0x03, 0x50
        /*003a*/ 	.short	0x0000


	//----- nvinfo : EIATTR_MAXREG_COUNT
	.align		4
        /*003c*/ 	.byte	0x03, 0x1b
        /*003e*/ 	.short	0x00ff


	//----- nvinfo : EIATTR_MERCURY_ISA_VERSION
	.align		4
        /*0040*/ 	.byte	0x03, 0x5f
        /*0042*/ 	.short	0x0101


	//----- nvinfo : EIATTR_VRC_CTA_INIT_COUNT
	.align		4
        /*0044*/ 	.byte	0x02, 0x4a
	.zero		1
	.zero		1


	//----- nvinfo : EIATTR_EXIT_INSTR_OFFSETS
	.align		4
        /*0048*/ 	.byte	0x04, 0x1c
        /*004a*/ 	.short	(.L_39 - .L_38)


	//   ....[0]....
.L_38:
        /*004c*/ 	.word	0x00000250


	//----- nvinfo : EIATTR_CBANK_PARAM_SIZE
	.align		4
.L_39:
        /*0050*/ 	.byte	0x03, 0x19
        /*0052*/ 	.short	0x0018


	//----- nvinfo : EIATTR_PARAM_CBANK
	.align		4
        /*0054*/ 	.byte	0x04, 0x0a
        /*0056*/ 	.short	(.L_41 - .L_40)
	.align		4
.L_40:
        /*0058*/ 	.word	index@(.nv.constant0._Z3modPiS_S_)
        /*005c*/ 	.short	0x0380
        /*005e*/ 	.short	0x0018


	//----- nvinfo : EIATTR_SW_WAR
	.align		4
.L_41:
        /*0060*/ 	.byte	0x04, 0x36
        /*0062*/ 	.short	(.L_43 - .L_42)
.L_42:
        /*0064*/ 	.word	0x00000008
.L_43:


//--------------------- .nv.info._Z4multPiS_S_    --------------------------
	.section	.nv.info._Z4multPiS_S_,"",@"SHT_CUDA_INFO"
	.sectionflags	@""
	.align	4


	//----- nvinfo : EIATTR_CUDA_API_VERSION
	.align		4
        /*0000*/ 	.byte	0x04, 0x37
        /*0002*/ 	.short	(.L_45 - .L_44)
.L_44:
        /*0004*/ 	.word	0x00000082


	//----- nvinfo : EIATTR_KPARAM_INFO
	.align		4
.L_45:
        /*0008*/ 	.byte	0x04, 0x17
        /*000a*/ 	.short	(.L_47 - .L_46)
.L_46:
        /*000c*/ 	.word	0x00000000
        /*0010*/ 	.short	0x0002
        /*0012*/ 	.short	0x0010
        /*0014*/ 	.byte	0x00, 0xf5, 0x21, 0x00


	//----- nvinfo : EIATTR_KPARAM_INFO
	.align		4
.L_47:
        /*0018*/ 	.byte	0x04, 0x17
        /*001a*/ 	.short	(.L_49 - .L_48)
.L_48:
        /*001c*/ 	.word	0x00000000
        /*0020*/ 	.short	0x0001
        /*0022*/ 	.short	0x0008
        /*0024*/ 	.byte	0x00, 0xf5, 0x21, 0x00


	//----- nvinfo : EIATTR_KPARAM_INFO
	.align		4
.L_49:
        /*0028*/ 	.byte	0x04, 0x17
        /*002a*/ 	.short	(.L_51 - .L_50)
.L_50:
        /*002c*/ 	.word	0x00000000
        /*0030*/ 	.short	0x0000
        /*0032*/ 	.short	0x0000
        /*0034*/ 	.byte	0x00, 0xf5, 0x21, 0x00


	//----- nvinfo : EIATTR_SPARSE_MMA_MASK
	.align		4
.L_51:
        /*0038*/ 	.byte	0x03, 0x50
        /*003a*/ 	.short	0x0000


	//----- nvinfo : EIATTR_MAXREG_COUNT
	.align		4
        /*003c*/ 	.byte	0x03, 0x1b
        /*003e*/ 	.short	0x00ff


	//----- nvinfo : EIATTR_MERCURY_ISA_VERSION
	.align		4
        /*0040*/ 	.byte	0x03, 0x5f
        /*0042*/ 	.short	0x0101


	//----- nvinfo : EIATTR_VRC_CTA_INIT_COUNT
	.align		4
        /*0044*/ 	.byte	0x02, 0x4a
	.zero		1
	.zero		1


	//----- nvinfo : EIATTR_EXIT_INSTR_OFFSETS
	.align		4
        /*0048*/ 	.byte	0x04, 0x1c
        /*004a*/ 	.short	(.L_53 - .L_52)


	//   ....[0]....
.L_52:
        /*004c*/ 	.word	0x00000100


	//----- nvinfo : EIATTR_CBANK_PARAM_SIZE
	.align		4
.L_53:
        /*0050*/ 	.byte	0x03, 0x19
        /*0052*/ 	.short	0x0018


	//----- nvinfo : EIATTR_PARAM_CBANK
	.align		4
        /*0054*/ 	.byte	0x04, 0x0a
        /*0056*/ 	.short	(.L_55 - .L_54)
	.align		4
.L_54:
        /*0058*/ 	.word	index@(.nv.constant0._Z4multPiS_S_)
        /*005c*/ 	.short	0x0380
        /*005e*/ 	.short	0x0018


	//----- nvinfo : EIATTR_SW_WAR
	.align		4
.L_55:
        /*0060*/ 	.byte	0x04, 0x36
        /*0062*/ 	.short	(.L_57 - .L_56)
.L_56:
        /*0064*/ 	.word	0x00000008
.L_57:


//--------------------- .nv.info._Z8subtractPiS_S_ --------------------------
	.section	.nv.info._Z8subtractPiS_S_,"",@"SHT_CUDA_INFO"
	.sectionflags	@""
	.align	4


	//----- nvinfo : EIATTR_CUDA_API_VERSION
	.align		4
        /*0000*/ 	.byte	0x04, 0x37
        /*0002*/ 	.short	(.L_59 - .L_58)
.L_58:
        /*0004*/ 	.word	0x00000082


	//----- nvinfo : EIATTR_KPARAM_INFO
	.align		4
.L_59:
        /*0008*/ 	.byte	0x04, 0x17
        /*000a*/ 	.short	(.L_61 - .L_60)
.L_60:
        /*000c*/ 	.word	0x00000000
        /*0010*/ 	.short	0x0002
        /*0012*/ 	.short	0x0010
        /*0014*/ 	.byte	0x00, 0xf5, 0x21, 0x00


	//----- nvinfo : EIATTR_KPARAM_INFO
	.align		4
.L_61:
        /*0018*/ 	.byte	0x04, 0x17
        /*001a*/ 	.short	(.L_63 - .L_62)
.L_62:
        /*001c*/ 	.word	0x00000000
        /*0020*/ 	.short	0x0001
        /*0022*/ 	.short	0x0008
        /*0024*/ 	.byte	0x00, 0xf5, 0x21, 0x00


	//----- nvinfo : EIATTR_KPARAM_INFO
	.align		4
.L_63:
        /*0028*/ 	.byte	0x04, 0x17
        /*002a*/ 	.short	(.L_65 - .L_64)
.L_64:
        /*002c*/ 	.word	0x00000000
        /*0030*/ 	.short	0x0000
        /*0032*/ 	.short	0x0000
        /*0034*/ 	.byte	0x00, 0xf5, 0x21, 0x00


	//----- nvinfo : EIATTR_SPARSE_MMA_MASK
	.align		4
.L_65:
        /*0038*/ 	.byte	0x03, 0x50
        /*003a*/ 	.short	0x0000


	//----- nvinfo : EIATTR_MAXREG_COUNT
	.align		4
        /*003c*/ 	.byte	0x03, 0x1b
        /*003e*/ 	.short	0x00ff


	//----- nvinfo : EIATTR_MERCURY_ISA_VERSION
	.align		4
        /*0040*/ 	.byte	0x03, 0x5f
        /*0042*/ 	.short	0x0101


	//----- nvinfo : EIATTR_VRC_CTA_INIT_COUNT
	.align		4
        /*0044*/ 	.byte	0x02, 0x4a
	.zero		1
	.zero		1


	//----- nvinfo : EIATTR_EXIT_INSTR_OFFSETS
	.align		4
        /*0048*/ 	.byte	0x04, 0x1c
        /*004a*/ 	.short	(.L_67 - .L_66)


	//   ....[0]....
.L_66:
        /*004c*/ 	.word	0x00000100


	//----- nvinfo : EIATTR_CBANK_PARAM_SIZE
	.align		4
.L_67:
        /*0050*/ 	.byte	0x03, 0x19
        /*0052*/ 	.short	0x0018


	//----- nvinfo : EIATTR_PARAM_CBANK
	.align		4
        /*0054*/ 	.byte	0x04, 0x0a
        /*0056*/ 	.short	(.L_69 - .L_68)
	.align		4
.L_68:
        /*0058*/ 	.word	index@(.nv.constant0._Z8subtractPiS_S_)
        /*005c*/ 	.short	0x0380
        /*005e*/ 	.short	0x0018


	//----- nvinfo : EIATTR_SW_WAR
	.align		4
.L_69:
        /*0060*/ 	.byte	0x04, 0x36
        /*0062*/ 	.short	(.L_71 - .L_70)
.L_70:
        /*0064*/ 	.word	0x00000008
.L_71:


//--------------------- .nv.info._Z3addPiS_S_     --------------------------
	.section	.nv.info._Z3addPiS_S_,"",@"SHT_CUDA_INFO"
	.sectionflags	@""
	.align	4


	//----- nvinfo : EIATTR_CUDA_API_VERSION
	.align		4
        /*0000*/ 	.byte	0x04, 0x37
        /*0002*/ 	.short	(.L_73 - .L_72)
.L_72:
        /*0004*/ 	.word	0x00000082


	//----- nvinfo : EIATTR_KPARAM_INFO
	.align		4
.L_73:
        /*0008*/ 	.byte	0x04, 0x17
        /*000a*/ 	.short	(.L_75 - .L_74)
.L_74:
        /*000c*/ 	.word	0x00000000
        /*0010*/ 	.short	0x0002
        /*0012*/ 	.short	0x0010
        /*0014*/ 	.byte	0x00, 0xf5, 0x21, 0x00


	//----- nvinfo : EIATTR_KPARAM_INFO
	.align		4
.L_75:
        /*0018*/ 	.byte	0x04, 0x17
        /*001a*/ 	.short	(.L_77 - .L_76)
.L_76:
        /*001c*/ 	.word	0x00000000
        /*0020*/ 	.short	0x0001
        /*0022*/ 	.short	0x0008
        /*0024*/ 	.byte	0x00, 0xf5, 0x21, 0x00


	//----- nvinfo : EIATTR_KPARAM_INFO
	.align		4
.L_77:
        /*0028*/ 	.byte	0x04, 0x17
        /*002a*/ 	.short	(.L_79 - .L_78)
.L_78:
        /*002c*/ 	.word	0x00000000
        /*0030*/ 	.short	0x0000
        /*0032*/ 	.short	0x0000
        /*0034*/ 	.byte	0x00, 0xf5, 0x21, 0x00


	//----- nvinfo : EIATTR_SPARSE_MMA_MASK
	.align		4
.L_79:
        /*0038*/ 	.byte	0x03, 0x50
        /*003a*/ 	.short	0x0000


	//----- nvinfo : EIATTR_MAXREG_COUNT
	.align		4
        /*003c*/ 	.byte	0x03, 0x1b
        /*003e*/ 	.short	0x00ff


	//----- nvinfo : EIATTR_MERCURY_ISA_VERSION
	.align		4
        /*0040*/ 	.byte	0x03, 0x5f
        /*0042*/ 	.short	0x0101


	//----- nvinfo : EIATTR_VRC_CTA_INIT_COUNT
	.align		4
        /*0044*/ 	.byte	0x02, 0x4a
	.zero		1
	.zero		1


	//----- nvinfo : EIATTR_EXIT_INSTR_OFFSETS
	.align		4
        /*0048*/ 	.byte	0x04, 0x1c
        /*004a*/ 	.short	(.L_81 - .L_80)


	//   ....[0]....
.L_80:
        /*004c*/ 	.word	0x00000100


	//----- nvinfo : EIATTR_CBANK_PARAM_SIZE
	.align		4
.L_81:
        /*0050*/ 	.byte	0x03, 0x19
        /*0052*/ 	.short	0x0018


	//----- nvinfo : EIATTR_PARAM_CBANK
	.align		4
        /*0054*/ 	.byte	0x04, 0x0a
        /*0056*/ 	.short	(.L_83 - .L_82)
	.align		4
.L_82:
        /*0058*/ 	.word	index@(.nv.constant0._Z3addPiS_S_)
        /*005c*/ 	.short	0x0380
        /*005e*/ 	.short	0x0018


	//----- nvinfo : EIATTR_SW_WAR
	.align		4
.L_83:
        /*0060*/ 	.byte	0x04, 0x36
        /*0062*/ 	.short	(.L_85 - .L_84)
.L_84:
        /*0064*/ 	.word	0x00000008
.L_85:


//--------------------- .nv.info._Z6caesarPcS_ii  --------------------------
	.section	.nv.info._Z6caesarPcS_ii,"",@"SHT_CUDA_INFO"
	.sectionflags	@""
	.align	4


	//----- nvinfo : EIATTR_CUDA_API_VERSION
	.align		4
        /*0000*/ 	.byte	0x04, 0x37
        /*0002*/ 	.short	(.L_87 - .L_86)
.L_86:
        /*0004*/ 	.word	0x00000082


	//----- nvinfo : EIATTR_KPARAM_INFO
	.align		4
.L_87:
        /*0008*/ 	.byte	0x04, 0x17
        /*000a*/ 	.short	(.L_89 - .L_88)
.L_88:
        /*000c*/ 	.word	0x00000000
        /*0010*/ 	.short	0x0003
        /*0012*/ 	.short	0x0014
        /*0014*/ 	.byte	0x00, 0xf0, 0x11, 0x00


	//----- nvinfo : EIATTR_KPARAM_INFO
	.align		4
.L_89:
        /*0018*/ 	.byte	0x04, 0x17
        /*001a*/ 	.short	(.L_91 - .L_90)
.L_90:
        /*001c*/ 	.word	0x00000000
        /*0020*/ 	.short	0x0002
        /*0022*/ 	.short	0x0010
        /*0024*/ 	.byte	0x00, 0xf0, 0x11, 0x00


	//----- nvinfo : EIATTR_KPARAM_INFO
	.align		4
.L_91:
        /*0028*/ 	.byte	0x04, 0x17
        /*002a*/ 	.short	(.L_93 - .L_92)
.L_92:
        /*002c*/ 	.word	0x00000000
        /*0030*/ 	.short	0x0001
        /*0032*/ 	.short	0x0008
        /*0034*/ 	.byte	0x00, 0xf5, 0x21, 0x00


	//----- nvinfo : EIATTR_KPARAM_INFO
	.align		4
.L_93:
        /*0038*/ 	.byte	0x04, 0x17
        /*003a*/ 	.short	(.L_95 - .L_94)
.L_94:
        /*003c*/ 	.word	0x00000000
        /*0040*/ 	.short	0x0000
        /*0042*/ 	.short	0x0000
        /*0044*/ 	.byte	0x00, 0xf5, 0x21, 0x00


	//----- nvinfo : EIATTR_SPARSE_MMA_MASK
	.align		4
.L_95:
        /*0048*/ 	.byte	0x03, 0x50
        /*004a*/ 	.short	0x0000


	//----- nvinfo : EIATTR_MAXREG_COUNT
	.align		4
        /*004c*/ 	.byte	0x03, 0x1b
        /*004e*/ 	.short	0x00ff


	//----- nvinfo : EIATTR_MERCURY_ISA_VERSION
	.align		4
        /*0050*/ 	.byte	0x03, 0x5f
        /*0052*/ 	.short	0x0101


	//----- nvinfo : EIATTR_VRC_CTA_INIT_COUNT
	.align		4
        /*0054*/ 	.byte	0x02, 0x4a
	.zero		1
	.zero		1


	//----- nvinfo : EIATTR_EXIT_INSTR_OFFSETS
	.align		4
        /*0058*/ 	.byte	0x04, 0x1c
        /*005a*/ 	.short	(.L_97 - .L_96)


	//   ....[0]....
.L_96:
        /*005c*/ 	.word	0x00000070


	//   ....[1]....
        /*0060*/ 	.word	0x00000120


	//----- nvinfo : EIATTR_CBANK_PARAM_SIZE
	.align		4
.L_97:
        /*0064*/ 	.byte	0x03, 0x19
        /*0066*/ 	.short	0x0018


	//----- nvinfo : EIATTR_PARAM_CBANK
	.align		4
        /*0068*/ 	.byte	0x04, 0x0a
        /*006a*/ 	.short	(.L_99 - .L_98)
	.align		4
.L_98:
        /*006c*/ 	.word	index@(.nv.constant0._Z6caesarPcS_ii)
        /*0070*/ 	.short	0x0380
        /*0072*/ 	.short	0x0018


	//----- nvinfo : EIATTR_SW_WAR
	.align		4
.L_99:
        /*0074*/ 	.byte	0x04, 0x36
        /*0076*/ 	.short	(.L_101 - .L_100)
.L_100:
        /*0078*/ 	.word	0x00000008
.L_101:


//--------------------- .nv.callgraph             --------------------------
	.section	.nv.callgraph,"",@"SHT_CUDA_CALLGRAPH"
	.align	4
	.sectionentsize	8
	.align		4
        /*0000*/ 	.word	0x00000000
	.align		4
        /*0004*/ 	.word	0xffffffff
	.align		4
        /*0008*/ 	.word	0x00000000
	.align		4
        /*000c*/ 	.word	0xfffffffe
	.align		4
        /*0010*/ 	.word	0x00000000
	.align		4
        /*0014*/ 	.word	0xfffffffd
	.align		4
        /*0018*/ 	.word	0x00000000
	.align		4
        /*001c*/ 	.word	0xfffffffc


//--------------------- .text._Z3modPiS_S_        --------------------------
	.section	.text._Z3modPiS_S_,"ax",@progbits
	.align	128
        .global         _Z3modPiS_S_
        .type           _Z3modPiS_S_,@function
        .size           _Z3modPiS_S_,(.L_x_5 - _Z3modPiS_S_)
        .other          _Z3modPiS_S_,@"STO_CUDA_ENTRY STV_DEFAULT"
_Z3modPiS_S_:
.text._Z3modPiS_S_:
[----:B------:R-:W-:Y:S01]  /*0000*/  LDC R1, c[0x0][0x37c] ;  /* 0x0000df00ff017b82 */ /* 0x000fe20000000800 */
[----:B------:R-:W0:Y:S07]  /*0010*/  S2R R5, SR_TID.X ;  /* 0x0000000000057919 */ /* 0x000e2e0000002100 */
[----:B------:R-:W0:Y:S01]  /*0020*/  S2UR UR6, SR_CTAID.X ;  /* 0x00000000000679c3 */ /* 0x000e220000002500 */
[----:B------:R-:W1:Y:S07]  /*0030*/  LDCU.64 UR4, c[0x0][0x358] ;  /* 0x00006b00ff0477ac */ /* 0x000e6e0008000a00 */
[----:B------:R-:W0:Y:S08]  /*0040*/  LDC R0, c[0x0][0x360] ;  /* 0x0000d800ff007b82 */ /* 0x000e300000000800 */
[----:B------:R-:W2:Y:S01]  /*0050*/  LDC.64 R2, c[0x0][0x388] ;  /* 0x0000e200ff027b82 */ /* 0x000ea20000000a00 */
[----:B0-----:R-:W-:-:S07]  /*0060*/  IMAD R0, R0, UR6, R5 ;  /* 0x0000000600007c24 */ /* 0x001fce000f8e0205 */
[----:B------:R-:W0:Y:S01]  /*0070*/  LDC.64 R4, c[0x0][0x380] ;  /* 0x0000e000ff047b82 */ /* 0x000e220000000a00 */
[----:B--2---:R-:W-:-:S06]  /*0080*/  IMAD.WIDE.U32 R2, R0, 0x4, R2 ;  /* 0x0000000400027825 */ /* 0x004fcc00078e0002 */
[----:B-1----:R-:W2:Y:S01]  /*0090*/  LDG.E R2, desc[UR4][R2.64] ;  /* 0x0000000402027981 */ /* 0x002ea2000c1e1900 */
[----:B0-----:R-:W-:-:S05]  /*00a0*/  IMAD.WIDE.U32 R4, R0, 0x4, R4 ;  /* 0x0000000400047825 */ /* 0x001fca00078e0004 */
[----:B------:R0:W3:Y:S01]  /*00b0*/  LDG.E R8, desc[UR4][R4.64] ;  /* 0x0000000404087981 */ /* 0x0000e2000c1e1900 */
[-C--:B--2---:R-:W-:Y:S02]  /*00c0*/  IABS R10, R2.reuse ;  /* 0x00000002000a7213 */ /* 0x084fe40000000000 */
[----:B0-----:R-:W-:Y:S02]  /*00d0*/  IABS R5, R2 ;  /* 0x0000000200057213 */ /* 0x001fe40000000000 */
[----:B------:R-:W0:Y:S01]  /*00e0*/  I2F.RP R9, R10 ;  /* 0x0000000a00097306 */ /* 0x000e220000209400 */
[----:B---3--:R-:W-:-:S07]  /*00f0*/  IABS R4, R8 ;  /* 0x0000000800047213 */ /* 0x008fce0000000000 */
[----:B0-----:R-:W0:Y:S01]  /*0100*/  MUFU.RCP R9, R9 ;  /* 0x0000000900097308 */ /* 0x001e220000001000 */
[----:B------:R-:W-:Y:S02]  /*0110*/  ISETP.GE.AND P2, PT, R8, RZ, PT ;  /* 0x000000ff0800720c */ /* 0x000fe40003f46270 */
[----:B0-----:R-:W-:-:S05]  /*0120*/  IADD3 R6, PT, PT, R9, 0xffffffe, RZ ;  /* 0x0ffffffe09067810 */ /* 0x001fca0007ffe0ff */
[----:B------:R0:W1:Y:S02]  /*0130*/  F2I.FTZ.U32.TRUNC.NTZ R7, R6 ;  /* 0x0000000600077305 */ /* 0x000064000021f000 */
[----:B0-----:R-:W-:Y:S01]  /*0140*/  IMAD.MOV.U32 R6, RZ, RZ, RZ ;  /* 0x000000ffff067224 */ /* 0x001fe200078e00ff */
[----:B-1----:R-:W-:-:S05]  /*0150*/  IADD3 R3, PT, PT, RZ, -R7, RZ ;  /* 0x80000007ff037210 */ /* 0x002fca0007ffe0ff */
[----:B------:R-:W-:-:S04]  /*0160*/  IMAD R3, R3, R10, RZ ;  /* 0x0000000a03037224 */ /* 0x000fc800078e02ff */
[----:B------:R-:W-:Y:S01]  /*0170*/  IMAD.HI.U32 R7, R7, R3, R6 ;  /* 0x0000000307077227 */ /* 0x000fe200078e0006 */
[----:B------:R-:W-:-:S05]  /*0180*/  IADD3 R3, PT, PT, RZ, -R5, RZ ;  /* 0x80000005ff037210 */ /* 0x000fca0007ffe0ff */
[----:B------:R-:W-:-:S04]  /*0190*/  IMAD.HI.U32 R7, R7, R4, RZ ;  /* 0x0000000407077227 */ /* 0x000fc800078e00ff */
[----:B------:R-:W-:Y:S02]  /*01a0*/  IMAD R7, R7, R3, R4 ;  /* 0x0000000307077224 */ /* 0x000fe400078e0204 */
[----:B------:R-:W0:Y:S03]  /*01b0*/  LDC.64 R4, c[0x0][0x390] ;  /* 0x0000e400ff047b82 */ /* 0x000e260000000a00 */
[----:B------:R-:W-:-:S13]  /*01c0*/  ISETP.GT.U32.AND P0, PT, R10, R7, PT ;  /* 0x000000070a00720c */ /* 0x000fda0003f04070 */
[----:B------:R-:W-:Y:S01]  /*01d0*/  @!P0 IMAD.IADD R7, R7, 0x1, -R10 ;  /* 0x0000000107078824 */ /* 0x000fe200078e0a0a */
[----:B------:R-:W-:-:S04]  /*01e0*/  ISETP.NE.AND P0, PT, R2, RZ, PT ;  /* 0x000000ff0200720c */ /* 0x000fc80003f05270 */
[----:B------:R-:W-:Y:S01]  /*01f0*/  ISETP.GT.U32.AND P1, PT, R10, R7, PT ;  /* 0x000000070a00720c */ /* 0x000fe20003f24070 */
[----:B0-----:R-:W-:-:S12]  /*0200*/  IMAD.WIDE.U32 R4, R0, 0x4, R4 ;  /* 0x0000000400047825 */ /* 0x001fd800078e0004 */
[----:B------:R-:W-:-:S05]  /*0210*/  @!P1 IADD3 R7, PT, PT, R7, -R10, RZ ;  /* 0x8000000a07079210 */ /* 0x000fca0007ffe0ff */
[----:B------:R-:W-:Y:S01]  /*0220*/  @!P2 IMAD.MOV R7, RZ, RZ, -R7 ;  /* 0x000000ffff07a224 */ /* 0x000fe200078e0a07 */
[----:B------:R-:W-:-:S05]  /*0230*/  @!P0 LOP3.LUT R7, RZ, R2, RZ, 0x33, !PT ;  /* 0x00000002ff078212 */ /* 0x000fca00078e33ff */
[----:B------:R-:W-:Y:S01]  /*0240*/  STG.E desc[UR4][R4.64], R7 ;  /* 0x0000000704007986 */ /* 0x000fe2000c101904 */
[----:B------:R-:W-:Y:S05]  /*0250*/  EXIT ;  /* 0x000000000000794d */ /* 0x000fea0003800000 */
.L_x_0:
[----:B------:R-:W-:-:S00]  /*0260*/  BRA `(.L_x_0) ;  /* 0xfffffffc00fc7947 */ /* 0x000fc0000383ffff */
[----:B------:R-:W-:-:S00]  /*0270*/  NOP ;  /* 0x0000000000007918 */ /* 0x000fc00000000000 */
        /* <DEDUP_REMOVED lines=8> */
.L_x_5:


//--------------------- .text._Z4multPiS_S_       --------------------------
	.section	.text._Z4multPiS_S_,"ax",@progbits
	.align	128
        .global         _Z4multPiS_S_
        .type           _Z4multPiS_S_,@function
        .size           _Z4multPiS_S_,(.L_x_6 - _Z4multPiS_S_)
        .other          _Z4multPiS_S_,@"STO_CUDA_ENTRY STV_DEFAULT"
_Z4multPiS_S_:
.text._Z4multPiS_S_:
[----:B------:R-:W-:Y:S01]  /*0000*/  LDC R1, c[0x0][0x37c] ;  /* 0x0000df00ff017b82 */ /* 0x000fe20000000800 */
[----:B------:R-:W0:Y:S07]  /*0010*/  S2R R0, SR_TID.X ;  /* 0x0000000000007919 */ /* 0x000e2e0000002100 */
[----:B------:R-:W0:Y:S01]  /*0020*/  S2UR UR6, SR_CTAID.X ;  /* 0x00000000000679c3 */ /* 0x000e220000002500 */
[----:B------:R-:W1:Y:S07]  /*0030*/  LDCU.64 UR4, c[0x0][0x358] ;  /* 0x00006b00ff0477ac */ /* 0x000e6e0008000a00 */
[----:B------:R-:W0:Y:S08]  /*0040*/  LDC R9, c[0x0][0x360] ;  /* 0x0000d800ff097b82 */ /* 0x000e300000000800 */
[----:B------:R-:W2:Y:S08]  /*0050*/  LDC.64 R2, c[0x0][0x380] ;  /* 0x0000e000ff027b82 */ /* 0x000eb00000000a00 */
[----:B------:R-:W3:Y:S01]  /*0060*/  LDC.64 R4, c[0x0][0x388] ;  /* 0x0000e200ff047b82 */ /* 0x000ee20000000a00 */
[----:B0-----:R-:W-:-:S07]  /*0070*/  IMAD R9, R9, UR6, R0 ;  /* 0x0000000609097c24 */ /* 0x001fce000f8e0200 */
[----:B------:R-:W0:Y:S01]  /*0080*/  LDC.64 R6, c[0x0][0x390] ;  /* 0x0000e400ff067b82 */ /* 0x000e220000000a00 */
[----:B--2---:R-:W-:-:S06]  /*0090*/  IMAD.WIDE.U32 R2, R9, 0x4, R2 ;  /* 0x0000000409027825 */ /* 0x004fcc00078e0002 */
[----:B-1----:R-:W2:Y:S01]  /*00a0*/  LDG.E R2, desc[UR4][R2.64] ;  /* 0x0000000402027981 */ /* 0x002ea2000c1e1900 */
[----:B---3--:R-:W-:-:S06]  /*00b0*/  IMAD.WIDE.U32 R4, R9, 0x4, R4 ;  /* 0x0000000409047825 */ /* 0x008fcc00078e0004 */
[----:B------:R-:W2:Y:S01]  /*00c0*/  LDG.E R5, desc[UR4][R4.64] ;  /* 0x0000000404057981 */ /* 0x000ea2000c1e1900 */
[----:B0-----:R-:W-:-:S04]  /*00d0*/  IMAD.WIDE.U32 R6, R9, 0x4, R6 ;  /* 0x0000000409067825 */ /* 0x001fc800078e0006 */
[----:B--2---:R-:W-:-:S05]  /*00e0*/  IMAD R9, R2, R5, RZ ;  /* 0x0000000502097224 */ /* 0x004fca00078e02ff */
[----:B------:R-:W-:Y:S01]  /*00f0*/  STG.E desc[UR4][R6.64], R9 ;  /* 0x0000000906007986 */ /* 0x000fe2000c101904 */
[----:B------:R-:W-:Y:S05]  /*0100*/  EXIT ;  /* 0x000000000000794d */ /* 0x000fea0003800000 */
.L_x_1:
        /* <DEDUP_REMOVED lines=15> */
.L_x_6:


//--------------------- .text._Z8subtractPiS_S_   --------------------------
	.section	.text._Z8subtractPiS_S_,"ax",@progbits
	.align	128
        .global         _Z8subtractPiS_S_
        .type           _Z8subtractPiS_S_,@function
        .size           _Z8subtractPiS_S_,(.L_x_7 - _Z8subtractPiS_S_)
        .other          _Z8subtractPiS_S_,@"STO_CUDA_ENTRY STV_DEFAULT"
_Z8subtractPiS_S_:
.text._Z8subtractPiS_S_:
        /* <DEDUP_REMOVED lines=13> */
[----:B0-----:R-:W-:Y:S01]  /*00d0*/  IMAD.WIDE.U32 R6, R9, 0x4, R6 ;  /* 0x0000000409067825 */ /* 0x001fe200078e0006 */
[----:B--2---:R-:W-:-:S05]  /*00e0*/  IADD3 R9, PT, PT, R2, -R5, RZ ;  /* 0x8000000502097210 */ /* 0x004fca0007ffe0ff */
[----:B------:R-:W-:Y:S01]  /*00f0*/  STG.E desc[UR4][R6.64], R9 ;  /* 0x0000000906007986 */ /* 0x000fe2000c101904 */
[----:B------:R-:W-:Y:S05]  /*0100*/  EXIT ;  /* 0x000000000000794d */ /* 0x000fea0003800000 */
.L_x_2:
        /* <DEDUP_REMOVED lines=15> */
.L_x_7:


//--------------------- .text._Z3addPiS_S_        --------------------------
	.section	.text._Z3addPiS_S_,"ax",@progbits
	.align	128
        .global         _Z3addPiS_S_
        .type           _Z3addPiS_S_,@function
        .size           _Z3addPiS_S_,(.L_x_8 - _Z3addPiS_S_)
        .other          _Z3addPiS_S_,@"STO_CUDA_ENTRY STV_DEFAULT"
_Z3addPiS_S_:
.text._Z3addPiS_S_:
        /* <DEDUP_REMOVED lines=14> */
[----:B--2---:R-:W-:-:S05]  /*00e0*/  IADD3 R9, PT, PT, R2, R5, RZ ;  /* 0x0000000502097210 */ /* 0x004fca0007ffe0ff */
[----:B------:R-:W-:Y:S01]  /*00f0*/  STG.E desc[UR4][R6.64], R9 ;  /* 0x0000000906007986 */ /* 0x000fe2000c101904 */
[----:B------:R-:W-:Y:S05]  /*0100*/  EXIT ;  /* 0x000000000000794d */ /* 0x000fea0003800000 */
.L_x_3:
        /* <DEDUP_REMOVED lines=15> */
.L_x_8:


//--------------------- .text._Z6caesarPcS_ii     --------------------------
	.section	.text._Z6caesarPcS_ii,"ax",@progbits
	.align	128
        .global         _Z6caesarPcS_ii
        .type           _Z6caesarPcS_ii,@function
        .size           _Z6caesarPcS_ii,(.L_x_9 - _Z6caesarPcS_ii)
        .other          _Z6caesarPcS_ii,@"STO_CUDA_ENTRY STV_DEFAULT"
_Z6caesarPcS_ii:
.text._Z6caesarPcS_ii:
[----:B------:R-:W-:Y:S01]  /*0000*/  LDC R1, c[0x0][0x37c] ;  /* 0x0000df00ff017b82 */ /* 0x000fe20000000800 */
[----:B------:R-:W0:Y:S07]  /*0010*/  S2R R3, SR_TID.X ;  /* 0x0000000000037919 */ /* 0x000e2e0000002100 */
[----:B------:R-:W0:Y:S01]  /*0020*/  S2UR UR4, SR_CTAID.X ;  /* 0x00000000000479c3 */ /* 0x000e220000002500 */
[----:B------:R-:W1:Y:S07]  /*0030*/  LDCU UR5, c[0x0][0x390] ;  /* 0x00007200ff0577ac */ /* 0x000e6e0008000800 */
[----:B------:R-:W0:Y:S02]  /*0040*/  LDC R4, c[0x0][0x360] ;  /* 0x0000d800ff047b82 */ /* 0x000e240000000800 */
[----:B0-----:R-:W-:-:S05]  /*0050*/  IMAD R4, R4, UR4, R3 ;  /* 0x0000000404047c24 */ /* 0x001fca000f8e0203 */
[----:B-1----:R-:W-:-:S13]  /*0060*/  ISETP.GE.U32.AND P0, PT, R4, UR5, PT ;  /* 0x0000000504007c0c */ /* 0x002fda000bf06070 */
[----:B------:R-:W-:Y:S05]  /*0070*/  @P0 EXIT ;  /* 0x000000000000094d */ /* 0x000fea0003800000 */
[----:B------:R-:W0:Y:S01]  /*0080*/  LDCU.128 UR8, c[0x0][0x380] ;  /* 0x00007000ff0877ac */ /* 0x000e220008000c00 */
[----:B------:R-:W1:Y:S01]  /*0090*/  LDCU.64 UR6, c[0x0][0x358] ;  /* 0x00006b00ff0677ac */ /* 0x000e620008000a00 */
[----:B0-----:R-:W-:-:S05]  /*00a0*/  IADD3 R2, P0, PT, R4, UR8, RZ ;  /* 0x0000000804027c10 */ /* 0x001fca000ff1e0ff */
[----:B------:R-:W-:-:S05]  /*00b0*/  IMAD.X R3, RZ, RZ, UR9, P0 ;  /* 0x00000009ff037e24 */ /* 0x000fca00080e06ff */
[----:B-1----:R-:W2:Y:S01]  /*00c0*/  LDG.E.U8 R2, desc[UR6][R2.64] ;  /* 0x0000000602027981 */ /* 0x002ea2000c1e1100 */
[----:B------:R-:W2:Y:S01]  /*00d0*/  LDCU.U16 UR4, c[0x0][0x394] ;  /* 0x00007280ff0477ac */ /* 0x000ea20008000400 */
[----:B------:R-:W-:-:S04]  /*00e0*/  IADD3 R4, P0, PT, R4, UR10, RZ ;  /* 0x0000000a04047c10 */ /* 0x000fc8000ff1e0ff */
[----:B------:R-:W-:Y:S01]  /*00f0*/  IADD3.X R5, PT, PT, RZ, UR11, RZ, P0, !PT ;  /* 0x0000000bff057c10 */ /* 0x000fe200087fe4ff */
[----:B--2---:R-:W-:-:S05]  /*0100*/  VIADD R7, R2, UR4 ;  /* 0x0000000402077c36 */ /* 0x004fca0008000000 */
[----:B------:R-:W-:Y:S01]  /*0110*/  STG.E.U8 desc[UR6][R4.64], R7 ;  /* 0x0000000704007986 */ /* 0x000fe2000c101106 */
[----:B------:R-:W-:Y:S05]  /*0120*/  EXIT ;  /* 0x000000000000794d */ /* 0x000fea0003800000 */
.L_x_4:
        /* <DEDUP_REMOVED lines=13> */
.L_x_9:


//--------------------- .nv.shared.reserved.0     --------------------------
	.section	.nv.shared.reserved.0,"aw",@nobits
	.weak		__nv_reservedSMEM_offset_0_alias
	.size		__nv_reservedSMEM_offset_0_alias, 0, 64
	.other		__nv_reservedSMEM_offset_0_alias,@"STO_CUDA_RESERVED_SHARED STV_DEFAULT"
__nv_reservedSMEM_offset_0_alias:
	.zero		0
	.zero		64


//--------------------- .nv.constant0._Z3modPiS_S_ --------------------------
	.section	.nv.constant0._Z3modPiS_S_,"a",@progbits
	.sectionflags	@""
	.align	4
.nv.constant0._Z3modPiS_S_:
	.zero		920


//--------------------- .nv.constant0._Z4multPiS_S_ --------------------------
	.section	.nv.constant0._Z4multPiS_S_,"a",@progbits
	.sectionflags	@""
	.align	4
.nv.constant0._Z4multPiS_S_:
	.zero		920


//--------------------- .nv.constant0._Z8subtractPiS_S_ --------------------------
	.section	.nv.constant0._Z8subtractPiS_S_,"a",@progbits
	.sectionflags	@""
	.align	4
.nv.constant0._Z8subtractPiS_S_:
	.zero		920


//--------------------- .nv.constant0._Z3addPiS_S_ --------------------------
	.section	.nv.constant0._Z3addPiS_S_,"a",@progbits
	.sectionflags	@""
	.align	4
.nv.constant0._Z3addPiS_S_:
	.zero		920


//--------------------- .nv.constant0._Z6caesarPcS_ii --------------------------
	.section	.nv.constant0._Z6caesarPcS_ii,"a",@progbits
	.sectionflags	@""
	.align	4
.nv.constant0._Z6caesarPcS_ii:
	.zero		920


//--------------------- SYMBOLS --------------------------

	.type		.nv.reservedSmem.offset0,@object
	.size		.nv.reservedSmem.offset0,0x4
